//
// Generated by NVIDIA NVVM Compiler
//
// Compiler Build ID: CL-36424714
// Cuda compilation tools, release 13.0, V13.0.88
// Based on NVVM 20.0.0
//

.version 9.0
.target sm_100
.address_size 64

	// .globl	_Z9matrixAddPKfS0_Pfii

.visible .entry _Z9matrixAddPKfS0_Pfii(
	.param .u64 .ptr .align 1 _Z9matrixAddPKfS0_Pfii_param_0,
	.param .u64 .ptr .align 1 _Z9matrixAddPKfS0_Pfii_param_1,
	.param .u64 .ptr .align 1 _Z9matrixAddPKfS0_Pfii_param_2,
	.param .u32 _Z9matrixAddPKfS0_Pfii_param_3,
	.param .u32 _Z9matrixAddPKfS0_Pfii_param_4
)
{
	.reg .pred 	%p<4>;
	.reg .b32 	%r<12>;
	.reg .b32 	%f<4>;
	.reg .b64 	%rd<11>;

	ld.param.u64 	%rd1, [_Z9matrixAddPKfS0_Pfii_param_0];
	ld.param.u64 	%rd2, [_Z9matrixAddPKfS0_Pfii_param_1];
	ld.param.u64 	%rd3, [_Z9matrixAddPKfS0_Pfii_param_2];
	ld.param.u32 	%r3, [_Z9matrixAddPKfS0_Pfii_param_3];
	ld.param.u32 	%r4, [_Z9matrixAddPKfS0_Pfii_param_4];
	mov.u32 	%r5, %tid.x;
	mov.u32 	%r6, %ctaid.x;
	mov.u32 	%r7, %ntid.x;
	mad.lo.s32 	%r1, %r6, %r7, %r5;
	mov.u32 	%r8, %tid.y;
	mov.u32 	%r9, %ctaid.y;
	mov.u32 	%r10, %ntid.y;
	mad.lo.s32 	%r2, %r9, %r10, %r8;
	setp.ge.s32 	%p1, %r2, %r4;
	setp.ge.s32 	%p2, %r1, %r3;
	or.pred  	%p3, %p2, %p1;
	@%p3 bra 	$L__BB0_2;
	cvta.to.global.u64 	%rd4, %rd1;
	cvta.to.global.u64 	%rd5, %rd2;
	cvta.to.global.u64 	%rd6, %rd3;
	mad.lo.s32 	%r11, %r3, %r2, %r1;
	mul.wide.s32 	%rd7, %r11, 4;
	add.s64 	%rd8, %rd4, %rd7;
	ld.global.f32 	%f1, [%rd8];
	add.s64 	%rd9, %rd5, %rd7;
	ld.global.f32 	%f2, [%rd9];
	add.f32 	%f3, %f1, %f2;
	add.s64 	%rd10, %rd6, %rd7;
	st.global.f32 	[%rd10], %f3;
$L__BB0_2:
	ret;

}


// ===== COMPILED SASS (sm_100) =====

	.target	sm_100

	.elftype	@"ET_EXEC"


//--------------------- .note.nv.tkinfo           --------------------------
	.section	.note.nv.tkinfo,"",@"SHT_NOTE"
	.sectionflags	@"SHF_NOTE_NV_TKINFO"
	.tkinfo
        /*0018*/ 	.word	0x00000002
        /*0030*/ 	.string	""
        /*0030*/ 	.string	"ptxas"
        /*0030*/ 	.string	"Cuda compilation tools, release 13.0, V13.0.88"
        /*0030*/ 	.string	"Build cuda_13.0.r13.0/compiler.36424714_0"
        /*0030*/ 	.string	"-arch sm_100 -m 64 "



//--------------------- .note.nv.cuinfo           --------------------------
	.section	.note.nv.cuinfo,"",@"SHT_NOTE"
	.sectionflags	@"SHF_NOTE_NV_CUINFO"
        /*0018*/ 	.short	0x0002
        /*001a*/ 	.short	0x0064
        /*001c*/ 	.short	0x0082
	.zero		2


//--------------------- .nv.info                  --------------------------
	.section	.nv.info,"",@"SHT_CUDA_INFO"
	.align	4


	//----- nvinfo : EIATTR_REGCOUNT
	.align		4
        /*0000*/ 	.byte	0x04, 0x2f
        /*0002*/ 	.short	(.L_1 - .L_0)
	.align		4
.L_0:
        /*0004*/ 	.word	index@(_Z9matrixAddPKfS0_Pfii)
        /*0008*/ 	.word	0x0000000c


	//----- nvinfo : EIATTR_FRAME_SIZE
	.align		4
.L_1:
        /*000c*/ 	.byte	0x04, 0x11
        /*000e*/ 	.short	(.L_3 - .L_2)
	.align		4
.L_2:
        /*0010*/ 	.word	index@(_Z9matrixAddPKfS0_Pfii)
        /*0014*/ 	.word	0x00000000


	//----- nvinfo : EIATTR_MIN_STACK_SIZE
	.align		4
.L_3:
        /*0018*/ 	.byte	0x04, 0x12
        /*001a*/ 	.short	(.L_5 - .L_4)
	.align		4
.L_4:
        /*001c*/ 	.word	index@(_Z9matrixAddPKfS0_Pfii)
        /*0020*/ 	.word	0x00000000
.L_5:


//--------------------- .nv.compat                --------------------------
	.section	.nv.compat,"",@"SHT_CUDA_COMPAT_INFO"
	.align	4
        /*0000*/ 	.byte	0x02, 0x09, 0x00, 0x00, 0x02, 0x02, 0x01, 0x00, 0x02, 0x05, 0x05, 0x00, 0x03, 0x07, 0x01, 0x01
        /*0010*/ 	.byte	0x02, 0x03, 0x00, 0x00, 0x02, 0x06, 0x01, 0x00, 0x04, 0x0b, 0x08, 0x00, 0x09, 0x00, 0x00, 0x00
        /*0020*/ 	.byte	0x00, 0x00, 0x00, 0x00


//--------------------- .nv.info._Z9matrixAddPKfS0_Pfii --------------------------
	.section	.nv.info._Z9matrixAddPKfS0_Pfii,"",@"SHT_CUDA_INFO"
	.sectionflags	@""
	.align	4


	//----- nvinfo : EIATTR_CUDA_API_VERSION
	.align		4
        /*0000*/ 	.byte	0x04, 0x37
        /*0002*/ 	.short	(.L_7 - .L_6)
.L_6:
        /*0004*/ 	.word	0x00000082


	//----- nvinfo : EIATTR_KPARAM_INFO
	.align		4
.L_7:
        /*0008*/ 	.byte	0x04, 0x17
        /*000a*/ 	.short	(.L_9 - .L_8)
.L_8:
        /*000c*/ 	.word	0x00000000
        /*0010*/ 	.short	0x0004
        /*0012*/ 	.short	0x001c
        /*0014*/ 	.byte	0x00, 0xf0, 0x11, 0x00


	//----- nvinfo : EIATTR_KPARAM_INFO
	.align		4
.L_9:
        /*0018*/ 	.byte	0x04, 0x17
        /*001a*/ 	.short	(.L_11 - .L_10)
.L_10:
        /*001c*/ 	.word	0x00000000
        /*0020*/ 	.short	0x0003
        /*0022*/ 	.short	0x0018
        /*0024*/ 	.byte	0x00, 0xf0, 0x11, 0x00


	//----- nvinfo : EIATTR_KPARAM_INFO
	.align		4
.L_11:
        /*0028*/ 	.byte	0x04, 0x17
        /*002a*/ 	.short	(.L_13 - .L_12)
.L_12:
        /*002c*/ 	.word	0x00000000
        /*0030*/ 	.short	0x0002
        /*0032*/ 	.short	0x0010
        /*0034*/ 	.byte	0x00, 0xf5, 0x21, 0x00


	//----- nvinfo : EIATTR_KPARAM_INFO
	.align		4
.L_13:
        /*0038*/ 	.byte	0x04, 0x17
        /*003a*/ 	.short	(.L_15 - .L_14)
.L_14:
        /*003c*/ 	.word	0x00000000
        /*0040*/ 	.short	0x0001
        /*0042*/ 	.short	0x0008
        /*0044*/ 	.byte	0x00, 0xf5, 0x21, 0x00


	//----- nvinfo : EIATTR_KPARAM_INFO
	.align		4
.L_15:
        /*0048*/ 	.byte	0x04, 0x17
        /*004a*/ 	.short	(.L_17 - .L_16)
.L_16:
        /*004c*/ 	.word	0x00000000
        /*0050*/ 	.short	0x0000
        /*0052*/ 	.short	0x0000
        /*0054*/ 	.byte	0x00, 0xf5, 0x21, 0x00


	//----- nvinfo : EIATTR_SPARSE_MMA_MASK
	.align		4
.L_17:
        /*0058*/ 	.byte	0x03, 0x50
        /*005a*/ 	.short	0x0000


	//----- nvinfo : EIATTR_MAXREG_COUNT
	.align		4
        /*005c*/ 	.byte	0x03, 0x1b
        /*005e*/ 	.short	0x00ff


	//----- nvinfo : EIATTR_MERCURY_ISA_VERSION
	.align		4
        /*0060*/ 	.byte	0x03, 0x5f
        /*0062*/ 	.short	0x0101


	//----- nvinfo : EIATTR_VRC_CTA_INIT_COUNT
	.align		4
        /*0064*/ 	.byte	0x02, 0x4a
	.zero		1
	.zero		1


	//----- nvinfo : EIATTR_EXIT_INSTR_OFFSETS
	.align		4
        /*0068*/ 	.byte	0x04, 0x1c
        /*006a*/ 	.short	(.L_19 - .L_18)


	//   ....[0]....
.L_18:
        /*006c*/ 	.word	0x000000c0


	//   ....[1]....
        /*0070*/ 	.word	0x00000190


	//----- nvinfo : EIATTR_CBANK_PARAM_SIZE
	.align		4
.L_19:
        /*0074*/ 	.byte	0x03, 0x19
        /*0076*/ 	.short	0x0020


	//----- nvinfo : EIATTR_PARAM_CBANK
	.align		4
        /*0078*/ 	.byte	0x04, 0x0a
        /*007a*/ 	.short	(.L_21 - .L_20)
	.align		4
.L_20:
        /*007c*/ 	.word	index@(.nv.constant0._Z9matrixAddPKfS0_Pfii)
        /*0080*/ 	.short	0x0380
        /*0082*/ 	.short	0x0020


	//----- nvinfo : EIATTR_SW_WAR
	.align		4
.L_21:
        /*0084*/ 	.byte	0x04, 0x36
        /*0086*/ 	.short	(.L_23 - .L_22)
.L_22:
        /*0088*/ 	.word	0x00000008
.L_23:


//--------------------- .nv.callgraph             --------------------------
	.section	.nv.callgraph,"",@"SHT_CUDA_CALLGRAPH"
	.align	4
	.sectionentsize	8
	.align		4
        /*0000*/ 	.word	0x00000000
	.align		4
        /*0004*/ 	.word	0xffffffff
	.align		4
        /*0008*/ 	.word	0x00000000
	.align		4
        /*000c*/ 	.word	0xfffffffe
	.align		4
        /*0010*/ 	.word	0x00000000
	.align		4
        /*0014*/ 	.word	0xfffffffd
	.align		4
        /*0018*/ 	.word	0x00000000
	.align		4
        /*001c*/ 	.word	0xfffffffc


//--------------------- .text._Z9matrixAddPKfS0_Pfii --------------------------
	.section	.text._Z9matrixAddPKfS0_Pfii,"ax",@progbits
	.align	128
        .global         _Z9matrixAddPKfS0_Pfii
        .type           _Z9matrixAddPKfS0_Pfii,@function
        .size           _Z9matrixAddPKfS0_Pfii,(.L_x_1 - _Z9matrixAddPKfS0_Pfii)
        .other          _Z9matrixAddPKfS0_Pfii,@"STO_CUDA_ENTRY STV_DEFAULT"
_Z9matrixAddPKfS0_Pfii:
.text._Z9matrixAddPKfS0_Pfii:
[----:B------:R-:W-:Y:S01]  /*0000*/  LDC R1, c[0x0][0x37c] ;  /* 0x0000df00ff017b82 */ /* 0x000fe20000000800 */
[----:B------:R-:W0:Y:S07]  /*0010*/  S2R R7, SR_TID.Y ;  /* 0x0000000000077919 */ /* 0x000e2e0000002200 */
[----:B------:R-:W1:Y:S01]  /*0020*/  LDC R3, c[0x0][0x360] ;  /* 0x0000d800ff037b82 */ /* 0x000e620000000800 */
[----:B------:R-:W2:Y:S01]  /*0030*/  LDCU.64 UR6, c[0x0][0x398] ;  /* 0x00007300ff0677ac */ /* 0x000ea20008000a00 */
[----:B------:R-:W1:Y:S06]  /*0040*/  S2R R0, SR_TID.X ;  /* 0x0000000000007919 */ /* 0x000e6c0000002100 */
[----:B------:R-:W0:Y:S08]  /*0050*/  S2UR UR5, SR_CTAID.Y ;  /* 0x00000000000579c3 */ /* 0x000e300000002600 */
[----:B------:R-:W0:Y:S08]  /*0060*/  LDC R2, c[0x0][0x364] ;  /* 0x0000d900ff027b82 */ /* 0x000e300000000800 */
[----:B------:R-:W1:Y:S01]  /*0070*/  S2UR UR4, SR_CTAID.X ;  /* 0x00000000000479c3 */ /* 0x000e620000002500 */
[----:B0-----:R-:W-:-:S05]  /*0080*/  IMAD R7, R2, UR5, R7 ;  /* 0x0000000502077c24 */ /* 0x001fca000f8e0207 */
[----:B--2---:R-:W-:Y:S01]  /*0090*/  ISETP.GE.AND P0, PT, R7, UR7, PT ;  /* 0x0000000707007c0c */ /* 0x004fe2000bf06270 */
[----:B-1----:R-:W-:-:S05]  /*00a0*/  IMAD R0, R3, UR4, R0 ;  /* 0x0000000403007c24 */ /* 0x002fca000f8e0200 */
[----:B------:R-:W-:-:S13]  /*00b0*/  ISETP.GE.OR P0, PT, R0, UR6, P0 ;  /* 0x0000000600007c0c */ /* 0x000fda0008706670 */
[----:B------:R-:W-:Y:S05]  /*00c0*/  @P0 EXIT ;  /* 0x000000000000094d */ /* 0x000fea0003800000 */
[----:B------:R-:W0:Y:S01]  /*00d0*/  LDC.64 R2, c[0x0][0x380] ;  /* 0x0000e000ff027b82 */ /* 0x000e220000000a00 */
[----:B------:R-:W1:Y:S01]  /*00e0*/  LDCU.64 UR4, c[0x0][0x358] ;  /* 0x00006b00ff0477ac */ /* 0x000e620008000a00 */
[----:B------:R-:W-:-:S06]  /*00f0*/  IMAD R9, R7, UR6, R0 ;  /* 0x0000000607097c24 */ /* 0x000fcc000f8e0200 */
[----:B------:R-:W2:Y:S08]  /*0100*/  LDC.64 R4, c[0x0][0x388] ;  /* 0x0000e200ff047b82 */ /* 0x000eb00000000a00 */
[----:B------:R-:W3:Y:S01]  /*0110*/  LDC.64 R6, c[0x0][0x390] ;  /* 0x0000e400ff067b82 */ /* 0x000ee20000000a00 */
[----:B0-----:R-:W-:-:S06]  /*0120*/  IMAD.WIDE R2, R9, 0x4, R2 ;  /* 0x0000000409027825 */ /* 0x001fcc00078e0202 */
[----:B-1----:R-:W4:Y:S01]  /*0130*/  LDG.E R2, desc[UR4][R2.64] ;  /* 0x0000000402027981 */ /* 0x002f22000c1e1900 */
[----:B--2---:R-:W-:-:S06]  /*0140*/  IMAD.WIDE R4, R9, 0x4, R4 ;  /* 0x0000000409047825 */ /* 0x004fcc00078e0204 */
[----:B------:R-:W4:Y:S01]  /*0150*/  LDG.E R5, desc[UR4][R4.64] ;  /* 0x0000000404057981 */ /* 0x000f22000c1e1900 */
[----:B---3--:R-:W-:-:S04]  /*0160*/  IMAD.WIDE R6, R9, 0x4, R6 ;  /* 0x0000000409067825 */ /* 0x008fc800078e0206 */
[----:B----4-:R-:W-:-:S05]  /*0170*/  FADD R9, R2, R5 ;  /* 0x0000000502097221 */ /* 0x010fca0000000000 */
[----:B------:R-:W-:Y:S01]  /*0180*/  STG.E desc[UR4][R6.64], R9 ;  /* 0x0000000906007986 */ /* 0x000fe2000c101904 */
[----:B------:R-:W-:Y:S05]  /*0190*/  EXIT ;  /* 0x000000000000794d */ /* 0x000fea0003800000 */
.L_x_0:
[----:B------:R-:W-:-:S00]  /*01a0*/  BRA `(.L_x_0) ;  /* 0xfffffffc00fc7947 */ /* 0x000fc0000383ffff */
[----:B------:R-:W-:-:S00]  /*01b0*/  NOP ;  /* 0x0000000000007918 */ /* 0x000fc00000000000 */
        /* <DEDUP_REMOVED lines=12> */
.L_x_1:


//--------------------- .nv.shared.reserved.0     --------------------------
	.section	.nv.shared.reserved.0,"aw",@nobits
	.weak		__nv_reservedSMEM_offset_0_alias
	.size		__nv_reservedSMEM_offset_0_alias, 0, 64
	.other		__nv_reservedSMEM_offset_0_alias,@"STO_CUDA_RESERVED_SHARED STV_DEFAULT"
__nv_reservedSMEM_offset_0_alias:
	.zero		0
	.zero		64


//--------------------- .nv.constant0._Z9matrixAddPKfS0_Pfii --------------------------
	.section	.nv.constant0._Z9matrixAddPKfS0_Pfii,"a",@progbits
	.sectionflags	@""
	.align	4
.nv.constant0._Z9matrixAddPKfS0_Pfii:
	.zero		928


//--------------------- SYMBOLS --------------------------

	.type		.nv.reservedSmem.offset0,@object
	.size		.nv.reservedSmem.offset0,0x4
